	.headerflags	@"EF_CUDA_TEXMODE_UNIFIED EF_CUDA_64BIT_ADDRESS EF_CUDA_ACCELERATORS EF_CUDA_SM90 EF_CUDA_VIRTUAL_SM(EF_CUDA_SM90)"
	.elftype	@"ET_EXEC"


//--------------------- .nv.info                  --------------------------
	.section	.nv.info,"",@"SHT_CUDA_INFO"
	.align	4


	//----- nvinfo : EIATTR_REGCOUNT
	.align		4
        /*0000*/ 	.byte	0x04, 0x2f
        /*0002*/ 	.short	(.L_3 - .L_2)
	.align		4
.L_2:
        /*0004*/ 	.word	index@(triton_poi_fused__native_batch_norm_legit_no_training_add_mul_softplus_tanh_25)
        /*0008*/ 	.word	0x00000011


	//----- nvinfo : EIATTR_MIN_STACK_SIZE
	.align		4
.L_3:
        /*000c*/ 	.byte	0x04, 0x12
        /*000e*/ 	.short	(.L_5 - .L_4)
	.align		4
.L_4:
        /*0010*/ 	.word	index@(triton_poi_fused__native_batch_norm_legit_no_training_add_mul_softplus_tanh_25)
        /*0014*/ 	.word	0x00000000


	//----- nvinfo : EIATTR_FRAME_SIZE
	.align		4
.L_5:
        /*0018*/ 	.byte	0x04, 0x11
        /*001a*/ 	.short	(.L_7 - .L_6)
	.align		4
.L_6:
        /*001c*/ 	.word	index@(triton_poi_fused__native_batch_norm_legit_no_training_add_mul_softplus_tanh_25)
        /*0020*/ 	.word	0x00000000


	//----- nvinfo : EIATTR_MIN_STACK_SIZE
	.align		4
.L_7:
        /*0024*/ 	.byte	0x04, 0x12
        /*0026*/ 	.short	(.L_9 - .L_8)
	.align		4
.L_8:
        /*0028*/ 	.word	index@(triton_poi_fused__native_batch_norm_legit_no_training_add_mul_softplus_tanh_25)
        /*002c*/ 	.word	0x00000000
.L_9:


//--------------------- .nv.info.triton_poi_fused__native_batch_norm_legit_no_training_add_mul_softplus_tanh_25 --------------------------
	.section	.nv.info.triton_poi_fused__native_batch_norm_legit_no_training_add_mul_softplus_tanh_25,"",@"SHT_CUDA_INFO"
	.sectionflags	@""
	.align	4


	//----- nvinfo : EIATTR_CUDA_API_VERSION
	.align		4
        /*0000*/ 	.byte	0x04, 0x37
        /*0002*/ 	.short	(.L_11 - .L_10)
.L_10:
        /*0004*/ 	.word	0x0000007c


	//----- nvinfo : EIATTR_KPARAM_INFO
	.align		4
.L_11:
        /*0008*/ 	.byte	0x04, 0x17
        /*000a*/ 	.short	(.L_13 - .L_12)
.L_12:
        /*000c*/ 	.word	0x00000000
        /*0010*/ 	.short	0x0007
        /*0012*/ 	.short	0x0038
        /*0014*/ 	.byte	0x00, 0xf0, 0x11, 0x00


	//----- nvinfo : EIATTR_KPARAM_INFO
	.align		4
.L_13:
        /*0018*/ 	.byte	0x04, 0x17
        /*001a*/ 	.short	(.L_15 - .L_14)
.L_14:
        /*001c*/ 	.word	0x00000000
        /*0020*/ 	.short	0x0006
        /*0022*/ 	.short	0x0030
        /*0024*/ 	.byte	0x00, 0xf4, 0x21, 0x00


	//----- nvinfo : EIATTR_KPARAM_INFO
	.align		4
.L_15:
        /*0028*/ 	.byte	0x04, 0x17
        /*002a*/ 	.short	(.L_17 - .L_16)
.L_16:
        /*002c*/ 	.word	0x00000000
        /*0030*/ 	.short	0x0005
        /*0032*/ 	.short	0x0028
        /*0034*/ 	.byte	0x00, 0xf4, 0x21, 0x00


	//----- nvinfo : EIATTR_KPARAM_INFO
	.align		4
.L_17:
        /*0038*/ 	.byte	0x04, 0x17
        /*003a*/ 	.short	(.L_19 - .L_18)
.L_18:
        /*003c*/ 	.word	0x00000000
        /*0040*/ 	.short	0x0004
        /*0042*/ 	.short	0x0020
        /*0044*/ 	.byte	0x00, 0xf4, 0x21, 0x00


	//----- nvinfo : EIATTR_KPARAM_INFO
	.align		4
.L_19:
        /*0048*/ 	.byte	0x04, 0x17
        /*004a*/ 	.short	(.L_21 - .L_20)
.L_20:
        /*004c*/ 	.word	0x00000000
        /*0050*/ 	.short	0x0003
        /*0052*/ 	.short	0x0018
        /*0054*/ 	.byte	0x00, 0xf4, 0x21, 0x00


	//----- nvinfo : EIATTR_KPARAM_INFO
	.align		4
.L_21:
        /*0058*/ 	.byte	0x04, 0x17
        /*005a*/ 	.short	(.L_23 - .L_22)
.L_22:
        /*005c*/ 	.word	0x00000000
        /*0060*/ 	.short	0x0002
        /*0062*/ 	.short	0x0010
        /*0064*/ 	.byte	0x00, 0xf4, 0x21, 0x00


	//----- nvinfo : EIATTR_KPARAM_INFO
	.align		4
.L_23:
        /*0068*/ 	.byte	0x04, 0x17
        /*006a*/ 	.short	(.L_25 - .L_24)
.L_24:
        /*006c*/ 	.word	0x00000000
        /*0070*/ 	.short	0x0001
        /*0072*/ 	.short	0x0008
        /*0074*/ 	.byte	0x00, 0xf4, 0x21, 0x00


	//----- nvinfo : EIATTR_KPARAM_INFO
	.align		4
.L_25:
        /*0078*/ 	.byte	0x04, 0x17
        /*007a*/ 	.short	(.L_27 - .L_26)
.L_26:
        /*007c*/ 	.word	0x00000000
        /*0080*/ 	.short	0x0000
        /*0082*/ 	.short	0x0000
        /*0084*/ 	.byte	0x00, 0xf4, 0x21, 0x00


	//----- nvinfo : EIATTR_SPARSE_MMA_MASK
	.align		4
.L_27:
        /*0088*/ 	.byte	0x03, 0x50
        /*008a*/ 	.short	0x0000


	//----- nvinfo : EIATTR_MAXREG_COUNT
	.align		4
        /*008c*/ 	.byte	0x03, 0x1b
        /*008e*/ 	.short	0x00ff


	//----- nvinfo : EIATTR_EXIT_INSTR_OFFSETS
	.align		4
        /*0090*/ 	.byte	0x04, 0x1c
        /*0092*/ 	.short	(.L_29 - .L_28)


	//   ....[0]....
.L_28:
        /*0094*/ 	.word	0x000006c0


	//----- nvinfo : EIATTR_REQNTID
	.align		4
.L_29:
        /*0098*/ 	.byte	0x04, 0x10
        /*009a*/ 	.short	(.L_31 - .L_30)
.L_30:
        /*009c*/ 	.word	0x00000080
        /*00a0*/ 	.word	0x00000001
        /*00a4*/ 	.word	0x00000001


	//----- nvinfo : EIATTR_CRS_STACK_SIZE
	.align		4
.L_31:
        /*00a8*/ 	.byte	0x04, 0x1e
        /*00aa*/ 	.short	(.L_33 - .L_32)
.L_32:
        /*00ac*/ 	.word	0x00000000


	//----- nvinfo : EIATTR_CBANK_PARAM_SIZE
	.align		4
.L_33:
        /*00b0*/ 	.byte	0x03, 0x19
        /*00b2*/ 	.short	0x003c


	//----- nvinfo : EIATTR_PARAM_CBANK
	.align		4
        /*00b4*/ 	.byte	0x04, 0x0a
        /*00b6*/ 	.short	(.L_35 - .L_34)
	.align		4
.L_34:
        /*00b8*/ 	.word	index@(.nv.constant0.triton_poi_fused__native_batch_norm_legit_no_training_add_mul_softplus_tanh_25)
        /*00bc*/ 	.short	0x0210
        /*00be*/ 	.short	0x003c


	//----- nvinfo : EIATTR_SW_WAR
	.align		4
.L_35:
        /*00c0*/ 	.byte	0x04, 0x36
        /*00c2*/ 	.short	(.L_37 - .L_36)
.L_36:
        /*00c4*/ 	.word	0x00000008
.L_37:


//--------------------- .nv.callgraph             --------------------------
	.section	.nv.callgraph,"",@"SHT_CUDA_CALLGRAPH"
	.align	4
	.sectionentsize	8
	.align		4
        /*0000*/ 	.word	0x00000000
	.align		4
        /*0004*/ 	.word	0xffffffff
	.align		4
        /*0008*/ 	.word	0x00000000
	.align		4
        /*000c*/ 	.word	0xfffffffe
	.align		4
        /*0010*/ 	.word	0x00000000
	.align		4
        /*0014*/ 	.word	0xfffffffd
	.align		4
        /*0018*/ 	.word	0x00000000
	.align		4
        /*001c*/ 	.word	0xfffffffc


//--------------------- .nv.constant4             --------------------------
	.section	.nv.constant4,"a",@progbits
	.align	8
	.align		8
.nv.constant4:
        /*0000*/ 	.dword	_$_str
	.align		8
        /*0008*/ 	.dword	_$_str_$_2


//--------------------- .text.triton_poi_fused__native_batch_norm_legit_no_training_add_mul_softplus_tanh_25 --------------------------
	.section	.text.triton_poi_fused__native_batch_norm_legit_no_training_add_mul_softplus_tanh_25,"ax",@progbits
	.align	128
        .global         triton_poi_fused__native_batch_norm_legit_no_training_add_mul_softplus_tanh_25
        .type           triton_poi_fused__native_batch_norm_legit_no_training_add_mul_softplus_tanh_25,@function
        .size           triton_poi_fused__native_batch_norm_legit_no_training_add_mul_softplus_tanh_25,(.L_x_6 - triton_poi_fused__native_batch_norm_legit_no_training_add_mul_softplus_tanh_25)
        .other          triton_poi_fused__native_batch_norm_legit_no_training_add_mul_softplus_tanh_25,@"STO_CUDA_ENTRY STV_DEFAULT"
triton_poi_fused__native_batch_norm_legit_no_training_add_mul_softplus_tanh_25:
.text.triton_poi_fused__native_batch_norm_legit_no_training_add_mul_softplus_tanh_25:
[----:B------:R-:W0:Y:S01]  /*0000*/  LDC R1, c[0x0][0x28] ;  /* 0x00000a00ff017b82 */ /* 0x000e220000000800 */
[----:B------:R-:W1:Y:S07]  /*0010*/  S2R R2, SR_TID.X ;  /* 0x0000000000027919 */ /* 0x000e6e0000002100 */
[----:B------:R-:W2:Y:S01]  /*0020*/  LDC.64 R8, c[0x0][0x228] ;  /* 0x00008a00ff087b82 */ /* 0x000ea20000000a00 */
[----:B------:R-:W-:Y:S01]  /*0030*/  ULDC.64 UR4, c[0x0][0x208] ;  /* 0x0000820000047ab9 */ /* 0x000fe20000000a00 */
[----:B------:R-:W3:Y:S06]  /*0040*/  S2R R3, SR_CTAID.X ;  /* 0x0000000000037919 */ /* 0x000eec0000002500 */
[----:B------:R-:W4:Y:S08]  /*0050*/  LDC.64 R4, c[0x0][0x218] ;  /* 0x00008600ff047b82 */ /* 0x000f300000000a00 */
[----:B------:R-:W5:Y:S08]  /*0060*/  LDC.64 R6, c[0x0][0x220] ;  /* 0x00008800ff067b82 */ /* 0x000f700000000a00 */
[----:B------:R-:W5:Y:S01]  /*0070*/  LDC.64 R10, c[0x0][0x230] ;  /* 0x00008c00ff0a7b82 */ /* 0x000f620000000a00 */
[----:B-1----:R-:W-:-:S07]  /*0080*/  LOP3.LUT R2, R2, 0x7f, RZ, 0xc0, !PT ;  /* 0x0000007f02027812 */ /* 0x002fce00078ec0ff */
[----:B------:R-:W1:Y:S01]  /*0090*/  LDC.64 R12, c[0x0][0x238] ;  /* 0x00008e00ff0c7b82 */ /* 0x000e620000000a00 */
[----:B---3--:R-:W-:Y:S02]  /*00a0*/  SHF.R.S32.HI R0, RZ, 0x18, R3 ;  /* 0x00000018ff007819 */ /* 0x008fe40000011403 */
[----:B------:R-:W-:Y:S02]  /*00b0*/  LEA R2, R3, R2, 0x7 ;  /* 0x0000000203027211 */ /* 0x000fe400078e38ff */
[----:B------:R-:W-:-:S04]  /*00c0*/  SGXT R3, R0, 0x1 ;  /* 0x000000010003781a */ /* 0x000fc80000000200 */
[----:B------:R-:W-:-:S04]  /*00d0*/  LEA.HI R3, R3, R2, RZ, 0x7 ;  /* 0x0000000203037211 */ /* 0x000fc800078f38ff */
[----:B------:R-:W-:-:S04]  /*00e0*/  LOP3.LUT R3, R3, 0xffffff80, RZ, 0xc0, !PT ;  /* 0xffffff8003037812 */ /* 0x000fc800078ec0ff */
[----:B------:R-:W-:-:S05]  /*00f0*/  IADD3 R3, R2, -R3, RZ ;  /* 0x8000000302037210 */ /* 0x000fca0007ffe0ff */
[----:B--2---:R-:W-:-:S05]  /*0100*/  IMAD.WIDE R8, R3, 0x4, R8 ;  /* 0x0000000403087825 */ /* 0x004fca00078e0208 */
[----:B------:R2:W3:Y:S01]  /*0110*/  LDG.E.EL R0, desc[UR4][R8.64] ;  /* 0x0000000408007981 */ /* 0x0004e2000c2e1900 */
[----:B----4-:R-:W-:-:S04]  /*0120*/  IMAD.WIDE R4, R2, 0x4, R4 ;  /* 0x0000000402047825 */ /* 0x010fc800078e0204 */
[C---:B0----5:R-:W-:Y:S02]  /*0130*/  IMAD.WIDE R6, R3.reuse, 0x4, R6 ;  /* 0x0000000403067825 */ /* 0x061fe400078e0206 */
[----:B------:R-:W4:Y:S02]  /*0140*/  LDG.E R4, desc[UR4][R4.64] ;  /* 0x0000000404047981 */ /* 0x000f24000c1e1900 */
[C---:B------:R-:W-:Y:S01]  /*0150*/  IMAD.WIDE R10, R3.reuse, 0x4, R10 ;  /* 0x00000004030a7825 */ /* 0x040fe200078e020a */
[----:B--2---:R-:W0:Y:S01]  /*0160*/  LDC.64 R8, c[0x0][0x240] ;  /* 0x00009000ff087b82 */ /* 0x004e220000000a00 */
[----:B------:R-:W4:Y:S02]  /*0170*/  LDG.E.EL R7, desc[UR4][R6.64] ;  /* 0x0000000406077981 */ /* 0x000f24000c2e1900 */
[----:B-1----:R-:W-:Y:S02]  /*0180*/  IMAD.WIDE R12, R3, 0x4, R12 ;  /* 0x00000004030c7825 */ /* 0x002fe400078e020c */
[----:B------:R1:W2:Y:S04]  /*0190*/  LDG.E.EL R10, desc[UR4][R10.64] ;  /* 0x000000040a0a7981 */ /* 0x0002a8000c2e1900 */
[----:B------:R-:W2:Y:S01]  /*01a0*/  LDG.E.EL R13, desc[UR4][R12.64] ;  /* 0x000000040c0d7981 */ /* 0x000ea2000c2e1900 */
[----:B-1----:R-:W-:Y:S01]  /*01b0*/  HFMA2.MMA R11, -RZ, RZ, 1.625, 0 ;  /* 0x3e800000ff0b7435 */ /* 0x002fe200000001ff */
[----:B0-----:R-:W-:-:S05]  /*01c0*/  IMAD.WIDE R8, R2, 0x4, R8 ;  /* 0x0000000402087825 */ /* 0x001fca00078e0208 */
[----:B------:R0:W5:Y:S01]  /*01d0*/  LDG.E R3, desc[UR4][R8.64] ;  /* 0x0000000408037981 */ /* 0x000162000c1e1900 */
[----:B------:R-:W-:Y:S01]  /*01e0*/  BSSY B0, `(.L_x_0) ;  /* 0x0000030000007945 */ /* 0x000fe20003800000 */
[----:B---3--:R-:W-:-:S04]  /*01f0*/  FADD R0, R0, 9.9999997473787516356e-06 ;  /* 0x3727c5ac00007421 */ /* 0x008fc80000000000 */
[----:B------:R-:W1:Y:S01]  /*0200*/  MUFU.SQRT R14, R0 ;  /* 0x00000000000e7308 */ /* 0x000e620000002000 */
[----:B----4-:R-:W-:Y:S01]  /*0210*/  FADD R4, R4, -R7 ;  /* 0x8000000704047221 */ /* 0x010fe20000000000 */
[C---:B-1----:R-:W-:Y:S02]  /*0220*/  FSETP.GT.AND P0, PT, R14.reuse, 8.50705917302346158658e+37, PT ;  /* 0x7e8000000e00780b */ /* 0x042fe40003f04000 */
[----:B------:R-:W-:Y:S02]  /*0230*/  FSETP.GEU.AND P1, PT, R14, 1.175494350822287508e-38, PT ;  /* 0x008000000e00780b */ /* 0x000fe40003f2e000 */
[----:B------:R-:W-:-:S09]  /*0240*/  FSEL R5, R11, 1, P0 ;  /* 0x3f8000000b057808 */ /* 0x000fd20000000000 */
[----:B------:R-:W-:Y:S02]  /*0250*/  @P0 FMUL R14, R14, 0.25 ;  /* 0x3e8000000e0e0820 */ /* 0x000fe40000400000 */
[----:B------:R-:W-:Y:S02]  /*0260*/  @!P1 FMUL R5, R5, 16777216 ;  /* 0x4b80000005059820 */ /* 0x000fe40000400000 */
[----:B------:R-:W-:-:S06]  /*0270*/  @!P1 FMUL R14, R14, 16777216 ;  /* 0x4b8000000e0e9820 */ /* 0x000fcc0000400000 */
[----:B------:R-:W1:Y:S02]  /*0280*/  MUFU.RCP R14, R14 ;  /* 0x0000000e000e7308 */ /* 0x000e640000001000 */
[----:B-1----:R-:W-:-:S04]  /*0290*/  FMUL R5, R14, R5 ;  /* 0x000000050e057220 */ /* 0x002fc80000400000 */
[----:B------:R-:W-:-:S04]  /*02a0*/  FMUL R4, R4, R5 ;  /* 0x0000000504047220 */ /* 0x000fc80000400000 */
[----:B--2---:R-:W-:Y:S01]  /*02b0*/  FFMA R4, R10, R4, R13 ;  /* 0x000000040a047223 */ /* 0x004fe2000000000d */
[----:B------:R-:W-:-:S03]  /*02c0*/  MOV R10, 0x3d39bf78 ;  /* 0x3d39bf78000a7802 */ /* 0x000fc60000000f00 */
[----:B------:R-:W-:-:S05]  /*02d0*/  FMUL R0, R4, 1.4426950216293334961 ;  /* 0x3fb8aa3b04007820 */ /* 0x000fca0000400000 */
[----:B------:R-:W-:-:S13]  /*02e0*/  FSETP.GEU.AND P0, PT, R0, -126, PT ;  /* 0xc2fc00000000780b */ /* 0x000fda0003f0e000 */
[----:B------:R-:W-:-:S04]  /*02f0*/  @!P0 FMUL R0, R0, 0.5 ;  /* 0x3f00000000008820 */ /* 0x000fc80000400000 */
[----:B------:R-:W1:Y:S02]  /*0300*/  MUFU.EX2 R5, R0 ;  /* 0x0000000000057308 */ /* 0x000e640000000800 */
[----:B-1----:R-:W-:Y:S01]  /*0310*/  @!P0 FMUL R5, R5, R5 ;  /* 0x0000000505058220 */ /* 0x002fe20000400000 */
[----:B------:R-:W-:-:S03]  /*0320*/  FSETP.GT.AND P0, PT, R4, 20, PT ;  /* 0x41a000000400780b */ /* 0x000fc60003f04000 */
[C---:B------:R-:W-:Y:S01]  /*0330*/  FADD.FTZ.RZ R6, R5.reuse, 1 ;  /* 0x3f80000005067421 */ /* 0x040fe2000001c000 */
[----:B------:R-:W-:-:S04]  /*0340*/  ISETP.GE.U32.AND P1, PT, R5, 0x7f800000, PT ;  /* 0x7f8000000500780c */ /* 0x000fc80003f26070 */
[----:B------:R-:W-:-:S04]  /*0350*/  IADD3 R6, R6, -0x3f400000, RZ ;  /* 0xc0c0000006067810 */ /* 0x000fc80007ffe0ff */
[----:B------:R-:W-:-:S04]  /*0360*/  LOP3.LUT R6, R6, 0xff800000, RZ, 0xc0, !PT ;  /* 0xff80000006067812 */ /* 0x000fc800078ec0ff */
[----:B0-----:R-:W-:Y:S02]  /*0370*/  IADD3 R8, -R6, 0x40800000, RZ ;  /* 0x4080000006087810 */ /* 0x001fe40007ffe1ff */
[----:B------:R-:W-:Y:S02]  /*0380*/  IADD3 R7, R5, -R6, RZ ;  /* 0x8000000605077210 */ /* 0x000fe40007ffe0ff */
[----:B------:R-:W-:Y:S01]  /*0390*/  I2FP.F32.S32 R6, R6 ;  /* 0x0000000600067245 */ /* 0x000fe20000201400 */
[----:B------:R-:W-:-:S04]  /*03a0*/  FFMA.FTZ R8, R8, R11, -1 ;  /* 0xbf80000008087423 */ /* 0x000fc8000001000b */
[----:B------:R-:W-:Y:S01]  /*03b0*/  FADD R7, R7, R8 ;  /* 0x0000000807077221 */ /* 0x000fe20000000000 */
[----:B------:R-:W-:-:S03]  /*03c0*/  FMUL R6, R6, 1.1920928955078125e-07 ;  /* 0x3400000006067820 */ /* 0x000fc60000400000 */
[----:B------:R-:W-:-:S04]  /*03d0*/  FFMA.FTZ R8, R7, -R10, 0.10546888411045074463 ;  /* 0x3dd8001207087423 */ /* 0x000fc8000001080a */
[----:B------:R-:W-:-:S04]  /*03e0*/  FFMA.FTZ R8, R7, R8, -0.13229703903198242188 ;  /* 0xbe0778e007087423 */ /* 0x000fc80000010008 */
[----:B------:R-:W-:-:S04]  /*03f0*/  FFMA.FTZ R8, R7, R8, 0.14491446316242218018 ;  /* 0x3e14647507087423 */ /* 0x000fc80000010008 */
[----:B------:R-:W-:-:S04]  /*0400*/  FFMA.FTZ R8, R7, R8, -0.16641564667224884033 ;  /* 0xbe2a68dd07087423 */ /* 0x000fc80000010008 */
[----:B------:R-:W-:-:S04]  /*0410*/  FFMA.FTZ R8, R7, R8, 0.19988867640495300293 ;  /* 0x3e4caf9e07087423 */ /* 0x000fc80000010008 */
[----:B------:R-:W-:-:S04]  /*0420*/  FFMA.FTZ R8, R7, R8, -0.25000196695327758789 ;  /* 0xbe80004207087423 */ /* 0x000fc80000010008 */
[----:B------:R-:W-:-:S04]  /*0430*/  FFMA.FTZ R8, R7, R8, 0.33333510160446166992 ;  /* 0x3eaaaae607087423 */ /* 0x000fc80000010008 */
[----:B------:R-:W-:-:S04]  /*0440*/  FFMA.FTZ R8, R7, R8, -0.5 ;  /* 0xbf00000007087423 */ /* 0x000fc80000010008 */
[----:B------:R-:W-:-:S04]  /*0450*/  FMUL R8, R7, R8 ;  /* 0x0000000807087220 */ /* 0x000fc80000400000 */
[----:B------:R-:W-:-:S04]  /*0460*/  FFMA.FTZ R7, R7, R8, R7 ;  /* 0x0000000807077223 */ /* 0x000fc80000010007 */
[----:B------:R-:W-:Y:S01]  /*0470*/  FFMA.FTZ R7, R6, 0.69314718246459960938, R7 ;  /* 0x3f31721806077823 */ /* 0x000fe20000010007 */
[----:B------:R-:W-:Y:S06]  /*0480*/  @!P1 BRA `(.L_x_1) ;  /* 0x0000000000149947 */ /* 0x000fec0003800000 */
[C---:B------:R-:W-:Y:S02]  /*0490*/  ISETP.GE.AND P1, PT, R5.reuse, -0x407fffff, PT ;  /* 0xbf8000010500780c */ /* 0x040fe40003f26270 */
[----:B------:R-:W-:-:S11]  /*04a0*/  FSETP.NEU.AND P2, PT, R5, RZ, PT ;  /* 0x000000ff0500720b */ /* 0x000fd60003f4d000 */
[----:B------:R-:W-:-:S05]  /*04b0*/  @P1 MOV R0, 0x7f800000 ;  /* 0x7f80000000001802 */ /* 0x000fca0000000f00 */
[----:B------:R-:W-:-:S05]  /*04c0*/  @P1 FFMA.FTZ R7, R5, R0, +INF ;  /* 0x7f80000005071423 */ /* 0x000fca0000010000 */
[----:B------:R-:W-:-:S07]  /*04d0*/  FSEL R7, R7, -RZ, P2 ;  /* 0x800000ff07077208 */ /* 0x000fce0001000000 */
.L_x_1:
[----:B------:R-:W-:Y:S05]  /*04e0*/  BSYNC B0 ;  /* 0x0000000000007941 */ /* 0x000fea0003800000 */
.L_x_0:
[----:B------:R-:W-:Y:S01]  /*04f0*/  FSEL R11, R4, R7, P0 ;  /* 0x00000007040b7208 */ /* 0x000fe20000000000 */
[----:B------:R-:W-:Y:S01]  /*0500*/  BSSY B0, `(.L_x_2) ;  /* 0x0000016000007945 */ /* 0x000fe20003800000 */
[----:B------:R-:W-:-:S03]  /*0510*/  SHF.R.S32.HI R7, RZ, 0x1f, R2 ;  /* 0x0000001fff077819 */ /* 0x000fc60000011402 */
[----:B------:R-:W-:-:S05]  /*0520*/  FADD.FTZ R8, |R11|, -RZ ;  /* 0x800000ff0b087221 */ /* 0x000fca0000010200 */
[----:B------:R-:W-:-:S13]  /*0530*/  FSETP.GE.AND P0, PT, R8, 0.60000002384185791016, PT ;  /* 0x3f19999a0800780b */ /* 0x000fda0003f06000 */
[----:B------:R-:W-:Y:S05]  /*0540*/  @!P0 BRA `(.L_x_3) ;  /* 0x0000000000288947 */ /* 0x000fea0003800000 */
[C---:B------:R-:W-:Y:S01]  /*0550*/  FMUL R5, R8.reuse, 2.8853900432586669922 ;  /* 0x4038aa3b08057820 */ /* 0x040fe20000400000 */
[----:B------:R-:W-:Y:S01]  /*0560*/  HFMA2.MMA R9, -RZ, RZ, 1.875, 0 ;  /* 0x3f800000ff097435 */ /* 0x000fe200000001ff */
[----:B------:R-:W-:-:S04]  /*0570*/  FSETP.GE.AND P0, PT, R8, 9.010913848876953125, PT ;  /* 0x41102cb40800780b */ /* 0x000fc80003f06000 */
[----:B------:R-:W0:Y:S02]  /*0580*/  MUFU.EX2 R5, R5 ;  /* 0x0000000500057308 */ /* 0x000e240000000800 */
[----:B0-----:R-:W-:-:S06]  /*0590*/  FADD R6, R5, 1 ;  /* 0x3f80000005067421 */ /* 0x001fcc0000000000 */
[----:B------:R-:W0:Y:S02]  /*05a0*/  MUFU.RCP R6, R6 ;  /* 0x0000000600067308 */ /* 0x000e240000001000 */
[----:B0-----:R-:W-:-:S05]  /*05b0*/  FFMA.FTZ R0, R6, -2, R9 ;  /* 0xc000000006007823 */ /* 0x001fca0000010009 */
[----:B------:R-:W-:-:S04]  /*05c0*/  FSEL R0, R0, 1, !P0 ;  /* 0x3f80000000007808 */ /* 0x000fc80004000000 */
[----:B------:R-:W-:Y:S01]  /*05d0*/  LOP3.LUT R0, R0, 0x80000000, R11, 0xf8, !PT ;  /* 0x8000000000007812 */ /* 0x000fe200078ef80b */
[----:B------:R-:W-:Y:S06]  /*05e0*/  BRA `(.L_x_4) ;  /* 0x00000000001c7947 */ /* 0x000fec0003800000 */
.L_x_3:
[----:B------:R-:W-:Y:S01]  /*05f0*/  MOV R0, 0x3c80f082 ;  /* 0x3c80f08200007802 */ /* 0x000fe20000000f00 */
[----:B------:R-:W-:-:S04]  /*0600*/  FMUL R5, R11, R11 ;  /* 0x0000000b0b057220 */ /* 0x000fc80000400000 */
[----:B------:R-:W-:-:S04]  /*0610*/  FFMA.FTZ R0, R5, R0, -0.052303962409496307373 ;  /* 0xbd563cae05007423 */ /* 0x000fc80000010000 */
[----:B------:R-:W-:-:S04]  /*0620*/  FFMA.FTZ R0, R5, R0, 0.1331529766321182251 ;  /* 0x3e08594105007423 */ /* 0x000fc80000010000 */
[----:B------:R-:W-:-:S04]  /*0630*/  FFMA.FTZ R0, R5, R0, -0.33332768082618713379 ;  /* 0xbeaaa9ed05007423 */ /* 0x000fc80000010000 */
[----:B------:R-:W-:-:S04]  /*0640*/  FFMA.FTZ R0, R5, R0, RZ ;  /* 0x0000000005007223 */ /* 0x000fc800000100ff */
[----:B------:R-:W-:-:S07]  /*0650*/  FFMA.FTZ R0, R11, R0, R11 ;  /* 0x000000000b007223 */ /* 0x000fce000001000b */
.L_x_4:
[----:B------:R-:W-:Y:S05]  /*0660*/  BSYNC B0 ;  /* 0x0000000000007941 */ /* 0x000fea0003800000 */
.L_x_2:
[----:B------:R-:W-:Y:S01]  /*0670*/  ULDC.64 UR6, c[0x0][0x210] ;  /* 0x0000840000067ab9 */ /* 0x000fe20000000a00 */
[----:B-----5:R-:W-:Y:S01]  /*0680*/  FFMA R3, R4, R0, R3 ;  /* 0x0000000004037223 */ /* 0x020fe20000000003 */
[----:B------:R-:W-:-:S04]  /*0690*/  LEA R6, P0, R2, UR6, 0x2 ;  /* 0x0000000602067c11 */ /* 0x000fc8000f8010ff */
[----:B------:R-:W-:-:S05]  /*06a0*/  LEA.HI.X R7, R2, UR7, R7, 0x2, P0 ;  /* 0x0000000702077c11 */ /* 0x000fca00080f1407 */
[----:B------:R-:W-:Y:S01]  /*06b0*/  STG.E desc[UR4][R6.64], R3 ;  /* 0x0000000306007986 */ /* 0x000fe2000c101904 */
[----:B------:R-:W-:Y:S05]  /*06c0*/  EXIT ;  /* 0x000000000000794d */ /* 0x000fea0003800000 */
.L_x_5:
[----:B------:R-:W-:-:S00]  /*06d0*/  BRA `(.L_x_5) ;  /* 0xfffffffc00fc7947 */ /* 0x000fc0000383ffff */
[----:B------:R-:W-:-:S00]  /*06e0*/  NOP ;  /* 0x0000000000007918 */ /* 0x000fc00000000000 */
        /* <DEDUP_REMOVED lines=9> */
.L_x_6:


//--------------------- .nv.global.init           --------------------------
	.section	.nv.global.init,"aw",@progbits
.nv.global.init:
	.type		_$_str,@object
	.size		_$_str,(_$_str_$_2 - _$_str)
_$_str:
        /*0000*/ 	.byte	0x5f, 0x5f, 0x43, 0x55, 0x44, 0x41, 0x5f, 0x46, 0x54, 0x5a, 0x00
	.type		_$_str_$_2,@object
	.size		_$_str_$_2,(.L_1 - _$_str_$_2)
_$_str_$_2:
        /*000b*/ 	.byte	0x5f, 0x5f, 0x43, 0x55, 0x44, 0x41, 0x5f, 0x50, 0x52, 0x45, 0x43, 0x5f, 0x53, 0x51, 0x52, 0x54
        /*001b*/ 	.byte	0x00
.L_1:


//--------------------- .nv.constant0.triton_poi_fused__native_batch_norm_legit_no_training_add_mul_softplus_tanh_25 --------------------------
	.section	.nv.constant0.triton_poi_fused__native_batch_norm_legit_no_training_add_mul_softplus_tanh_25,"a",@progbits
	.sectionflags	@""
	.align	4
.nv.constant0.triton_poi_fused__native_batch_norm_legit_no_training_add_mul_softplus_tanh_25:
	.zero		588
